//
// Generated by NVIDIA NVVM Compiler
//
// Compiler Build ID: CL-36424714
// Cuda compilation tools, release 13.0, V13.0.88
// Based on NVVM 20.0.0
//

.version 9.0
.target sm_100
.address_size 64

	// .globl	_Z23GaussianPenaltyFunctionPKdS0_PKiS0_PdS3_

.visible .entry _Z23GaussianPenaltyFunctionPKdS0_PKiS0_PdS3_(
	.param .u64 .ptr .align 1 _Z23GaussianPenaltyFunctionPKdS0_PKiS0_PdS3__param_0,
	.param .u64 .ptr .align 1 _Z23GaussianPenaltyFunctionPKdS0_PKiS0_PdS3__param_1,
	.param .u64 .ptr .align 1 _Z23GaussianPenaltyFunctionPKdS0_PKiS0_PdS3__param_2,
	.param .u64 .ptr .align 1 _Z23GaussianPenaltyFunctionPKdS0_PKiS0_PdS3__param_3,
	.param .u64 .ptr .align 1 _Z23GaussianPenaltyFunctionPKdS0_PKiS0_PdS3__param_4,
	.param .u64 .ptr .align 1 _Z23GaussianPenaltyFunctionPKdS0_PKiS0_PdS3__param_5
)
{
	.reg .pred 	%p<7>;
	.reg .b32 	%r<27>;
	.reg .b32 	%f<3>;
	.reg .b64 	%rd<19>;
	.reg .b64 	%fd<41>;

	ld.param.u64 	%rd7, [_Z23GaussianPenaltyFunctionPKdS0_PKiS0_PdS3__param_0];
	ld.param.u64 	%rd8, [_Z23GaussianPenaltyFunctionPKdS0_PKiS0_PdS3__param_1];
	ld.param.u64 	%rd12, [_Z23GaussianPenaltyFunctionPKdS0_PKiS0_PdS3__param_2];
	ld.param.u64 	%rd9, [_Z23GaussianPenaltyFunctionPKdS0_PKiS0_PdS3__param_3];
	ld.param.u64 	%rd10, [_Z23GaussianPenaltyFunctionPKdS0_PKiS0_PdS3__param_4];
	ld.param.u64 	%rd11, [_Z23GaussianPenaltyFunctionPKdS0_PKiS0_PdS3__param_5];
	cvta.to.global.u64 	%rd1, %rd12;
	mov.u32 	%r9, %ctaid.x;
	mov.u32 	%r1, %ntid.x;
	mov.u32 	%r10, %tid.x;
	mad.lo.s32 	%r26, %r9, %r1, %r10;
	ld.global.u32 	%r11, [%rd1];
	setp.ge.s32 	%p1, %r26, %r11;
	@%p1 bra 	$L__BB0_6;
	cvta.to.global.u64 	%rd2, %rd9;
	mov.u32 	%r12, %nctaid.x;
	mul.lo.s32 	%r3, %r1, %r12;
	cvta.to.global.u64 	%rd3, %rd8;
	cvta.to.global.u64 	%rd4, %rd7;
	cvta.to.global.u64 	%rd5, %rd10;
	cvta.to.global.u64 	%rd6, %rd11;
$L__BB0_2:
	ld.global.f64 	%fd1, [%rd2];
	mul.wide.s32 	%rd13, %r26, 8;
	add.s64 	%rd14, %rd3, %rd13;
	ld.global.f64 	%fd7, [%rd14];
	ld.global.f64 	%fd8, [%rd2+8];
	sub.f64 	%fd9, %fd7, %fd8;
	neg.f64 	%fd10, %fd9;
	mul.f64 	%fd11, %fd9, %fd10;
	ld.global.f64 	%fd12, [%rd2+16];
	mul.f64 	%fd13, %fd12, %fd12;
	fma.rn.f64 	%fd14, %fd12, %fd12, %fd13;
	div.rn.f64 	%fd2, %fd11, %fd14;
	fma.rn.f64 	%fd15, %fd2, 0d3FF71547652B82FE, 0d4338000000000000;
	{
	.reg .b32 %temp; 
	mov.b64 	{%r5, %temp}, %fd15;
	}
	mov.f64 	%fd16, 0dC338000000000000;
	add.rn.f64 	%fd17, %fd15, %fd16;
	fma.rn.f64 	%fd18, %fd17, 0dBFE62E42FEFA39EF, %fd2;
	fma.rn.f64 	%fd19, %fd17, 0dBC7ABC9E3B39803F, %fd18;
	fma.rn.f64 	%fd20, %fd19, 0d3E5ADE1569CE2BDF, 0d3E928AF3FCA213EA;
	fma.rn.f64 	%fd21, %fd20, %fd19, 0d3EC71DEE62401315;
	fma.rn.f64 	%fd22, %fd21, %fd19, 0d3EFA01997C89EB71;
	fma.rn.f64 	%fd23, %fd22, %fd19, 0d3F2A01A014761F65;
	fma.rn.f64 	%fd24, %fd23, %fd19, 0d3F56C16C1852B7AF;
	fma.rn.f64 	%fd25, %fd24, %fd19, 0d3F81111111122322;
	fma.rn.f64 	%fd26, %fd25, %fd19, 0d3FA55555555502A1;
	fma.rn.f64 	%fd27, %fd26, %fd19, 0d3FC5555555555511;
	fma.rn.f64 	%fd28, %fd27, %fd19, 0d3FE000000000000B;
	fma.rn.f64 	%fd29, %fd28, %fd19, 0d3FF0000000000000;
	fma.rn.f64 	%fd30, %fd29, %fd19, 0d3FF0000000000000;
	{
	.reg .b32 %temp; 
	mov.b64 	{%r6, %temp}, %fd30;
	}
	{
	.reg .b32 %temp; 
	mov.b64 	{%temp, %r7}, %fd30;
	}
	shl.b32 	%r13, %r5, 20;
	add.s32 	%r14, %r13, %r7;
	mov.b64 	%fd40, {%r6, %r14};
	{
	.reg .b32 %temp; 
	mov.b64 	{%temp, %r15}, %fd2;
	}
	mov.b32 	%f2, %r15;
	abs.f32 	%f1, %f2;
	setp.lt.f32 	%p2, %f1, 0f4086232B;
	@%p2 bra 	$L__BB0_5;
	setp.lt.f64 	%p3, %fd2, 0d0000000000000000;
	add.f64 	%fd31, %fd2, 0d7FF0000000000000;
	selp.f64 	%fd40, 0d0000000000000000, %fd31, %p3;
	setp.geu.f32 	%p4, %f1, 0f40874800;
	@%p4 bra 	$L__BB0_5;
	shr.u32 	%r16, %r5, 31;
	add.s32 	%r17, %r5, %r16;
	shr.s32 	%r18, %r17, 1;
	shl.b32 	%r19, %r18, 20;
	add.s32 	%r20, %r7, %r19;
	mov.b64 	%fd32, {%r6, %r20};
	sub.s32 	%r21, %r5, %r18;
	shl.b32 	%r22, %r21, 20;
	add.s32 	%r23, %r22, 1072693248;
	mov.b32 	%r24, 0;
	mov.b64 	%fd33, {%r24, %r23};
	mul.f64 	%fd40, %fd33, %fd32;
$L__BB0_5:
	fma.rn.f64 	%fd34, %fd1, %fd40, 0d3FF0000000000000;
	add.s64 	%rd16, %rd4, %rd13;
	ld.global.f64 	%fd35, [%rd16];
	mul.f64 	%fd36, %fd35, %fd34;
	setp.lt.f64 	%p5, %fd36, 0d0000000000000000;
	neg.f64 	%fd37, %fd36;
	selp.f64 	%fd38, %fd37, %fd36, %p5;
	selp.f64 	%fd39, %fd37, 0d0000000000000000, %p5;
	add.s64 	%rd17, %rd5, %rd13;
	st.global.f64 	[%rd17], %fd39;
	add.s64 	%rd18, %rd6, %rd13;
	st.global.f64 	[%rd18], %fd38;
	add.s32 	%r26, %r26, %r3;
	ld.global.u32 	%r25, [%rd1];
	setp.lt.s32 	%p6, %r26, %r25;
	@%p6 bra 	$L__BB0_2;
$L__BB0_6:
	ret;

}


// ===== COMPILED SASS (sm_100) =====

	.target	sm_100

	.elftype	@"ET_EXEC"


//--------------------- .note.nv.tkinfo           --------------------------
	.section	.note.nv.tkinfo,"",@"SHT_NOTE"
	.sectionflags	@"SHF_NOTE_NV_TKINFO"
	.tkinfo
        /*0018*/ 	.word	0x00000002
        /*0030*/ 	.string	""
        /*0030*/ 	.string	"ptxas"
        /*0030*/ 	.string	"Cuda compilation tools, release 13.0, V13.0.88"
        /*0030*/ 	.string	"Build cuda_13.0.r13.0/compiler.36424714_0"
        /*0030*/ 	.string	"-arch sm_100 -m 64 "



//--------------------- .note.nv.cuinfo           --------------------------
	.section	.note.nv.cuinfo,"",@"SHT_NOTE"
	.sectionflags	@"SHF_NOTE_NV_CUINFO"
        /*0018*/ 	.short	0x0002
        /*001a*/ 	.short	0x0064
        /*001c*/ 	.short	0x0082
	.zero		2


//--------------------- .nv.info                  --------------------------
	.section	.nv.info,"",@"SHT_CUDA_INFO"
	.align	4


	//----- nvinfo : EIATTR_REGCOUNT
	.align		4
        /*0000*/ 	.byte	0x04, 0x2f
        /*0002*/ 	.short	(.L_1 - .L_0)
	.align		4
.L_0:
        /*0004*/ 	.word	index@(_Z23GaussianPenaltyFunctionPKdS0_PKiS0_PdS3_)
        /*0008*/ 	.word	0x00000022


	//----- nvinfo : EIATTR_FRAME_SIZE
	.align		4
.L_1:
        /*000c*/ 	.byte	0x04, 0x11
        /*000e*/ 	.short	(.L_3 - .L_2)
	.align		4
.L_2:
        /*0010*/ 	.word	index@($__internal_0_$__cuda_sm20_div_rn_f64_full)
        /*0014*/ 	.word	0x00000000


	//----- nvinfo : EIATTR_FRAME_SIZE
	.align		4
.L_3:
        /*0018*/ 	.byte	0x04, 0x11
        /*001a*/ 	.short	(.L_5 - .L_4)
	.align		4
.L_4:
        /*001c*/ 	.word	index@(_Z23GaussianPenaltyFunctionPKdS0_PKiS0_PdS3_)
        /*0020*/ 	.word	0x00000000


	//----- nvinfo : EIATTR_MIN_STACK_SIZE
	.align		4
.L_5:
        /*0024*/ 	.byte	0x04, 0x12
        /*0026*/ 	.short	(.L_7 - .L_6)
	.align		4
.L_6:
        /*0028*/ 	.word	index@(_Z23GaussianPenaltyFunctionPKdS0_PKiS0_PdS3_)
        /*002c*/ 	.word	0x00000000
.L_7:


//--------------------- .nv.compat                --------------------------
	.section	.nv.compat,"",@"SHT_CUDA_COMPAT_INFO"
	.align	4
        /*0000*/ 	.byte	0x02, 0x09, 0x00, 0x00, 0x02, 0x02, 0x01, 0x00, 0x02, 0x05, 0x05, 0x00, 0x03, 0x07, 0x01, 0x01
        /*0010*/ 	.byte	0x02, 0x03, 0x00, 0x00, 0x02, 0x06, 0x01, 0x00, 0x04, 0x0b, 0x08, 0x00, 0x01, 0x00, 0x00, 0x00
        /*0020*/ 	.byte	0x00, 0x00, 0x00, 0x00


//--------------------- .nv.info._Z23GaussianPenaltyFunctionPKdS0_PKiS0_PdS3_ --------------------------
	.section	.nv.info._Z23GaussianPenaltyFunctionPKdS0_PKiS0_PdS3_,"",@"SHT_CUDA_INFO"
	.sectionflags	@""
	.align	4


	//----- nvinfo : EIATTR_CUDA_API_VERSION
	.align		4
        /*0000*/ 	.byte	0x04, 0x37
        /*0002*/ 	.short	(.L_9 - .L_8)
.L_8:
        /*0004*/ 	.word	0x00000082


	//----- nvinfo : EIATTR_KPARAM_INFO
	.align		4
.L_9:
        /*0008*/ 	.byte	0x04, 0x17
        /*000a*/ 	.short	(.L_11 - .L_10)
.L_10:
        /*000c*/ 	.word	0x00000000
        /*0010*/ 	.short	0x0005
        /*0012*/ 	.short	0x0028
        /*0014*/ 	.byte	0x00, 0xf5, 0x21, 0x00


	//----- nvinfo : EIATTR_KPARAM_INFO
	.align		4
.L_11:
        /*0018*/ 	.byte	0x04, 0x17
        /*001a*/ 	.short	(.L_13 - .L_12)
.L_12:
        /*001c*/ 	.word	0x00000000
        /*0020*/ 	.short	0x0004
        /*0022*/ 	.short	0x0020
        /*0024*/ 	.byte	0x00, 0xf5, 0x21, 0x00


	//----- nvinfo : EIATTR_KPARAM_INFO
	.align		4
.L_13:
        /*0028*/ 	.byte	0x04, 0x17
        /*002a*/ 	.short	(.L_15 - .L_14)
.L_14:
        /*002c*/ 	.word	0x00000000
        /*0030*/ 	.short	0x0003
        /*0032*/ 	.short	0x0018
        /*0034*/ 	.byte	0x00, 0xf5, 0x21, 0x00


	//----- nvinfo : EIATTR_KPARAM_INFO
	.align		4
.L_15:
        /*0038*/ 	.byte	0x04, 0x17
        /*003a*/ 	.short	(.L_17 - .L_16)
.L_16:
        /*003c*/ 	.word	0x00000000
        /*0040*/ 	.short	0x0002
        /*0042*/ 	.short	0x0010
        /*0044*/ 	.byte	0x00, 0xf5, 0x21, 0x00


	//----- nvinfo : EIATTR_KPARAM_INFO
	.align		4
.L_17:
        /*0048*/ 	.byte	0x04, 0x17
        /*004a*/ 	.short	(.L_19 - .L_18)
.L_18:
        /*004c*/ 	.word	0x00000000
        /*0050*/ 	.short	0x0001
        /*0052*/ 	.short	0x0008
        /*0054*/ 	.byte	0x00, 0xf5, 0x21, 0x00


	//----- nvinfo : EIATTR_KPARAM_INFO
	.align		4
.L_19:
        /*0058*/ 	.byte	0x04, 0x17
        /*005a*/ 	.short	(.L_21 - .L_20)
.L_20:
        /*005c*/ 	.word	0x00000000
        /*0060*/ 	.short	0x0000
        /*0062*/ 	.short	0x0000
        /*0064*/ 	.byte	0x00, 0xf5, 0x21, 0x00


	//----- nvinfo : EIATTR_SPARSE_MMA_MASK
	.align		4
.L_21:
        /*0068*/ 	.byte	0x03, 0x50
        /*006a*/ 	.short	0x0000


	//----- nvinfo : EIATTR_MAXREG_COUNT
	.align		4
        /*006c*/ 	.byte	0x03, 0x1b
        /*006e*/ 	.short	0x00ff


	//----- nvinfo : EIATTR_MERCURY_ISA_VERSION
	.align		4
        /*0070*/ 	.byte	0x03, 0x5f
        /*0072*/ 	.short	0x0101


	//----- nvinfo : EIATTR_VRC_CTA_INIT_COUNT
	.align		4
        /*0074*/ 	.byte	0x02, 0x4a
	.zero		1
	.zero		1


	//----- nvinfo : EIATTR_EXIT_INSTR_OFFSETS
	.align		4
        /*0078*/ 	.byte	0x04, 0x1c
        /*007a*/ 	.short	(.L_23 - .L_22)


	//   ....[0]....
.L_22:
        /*007c*/ 	.word	0x00000090


	//   ....[1]....
        /*0080*/ 	.word	0x000007d0


	//----- nvinfo : EIATTR_CRS_STACK_SIZE
	.align		4
.L_23:
        /*0084*/ 	.byte	0x04, 0x1e
        /*0086*/ 	.short	(.L_25 - .L_24)
.L_24:
        /*0088*/ 	.word	0x00000000


	//----- nvinfo : EIATTR_CBANK_PARAM_SIZE
	.align		4
.L_25:
        /*008c*/ 	.byte	0x03, 0x19
        /*008e*/ 	.short	0x0030


	//----- nvinfo : EIATTR_PARAM_CBANK
	.align		4
        /*0090*/ 	.byte	0x04, 0x0a
        /*0092*/ 	.short	(.L_27 - .L_26)
	.align		4
.L_26:
        /*0094*/ 	.word	index@(.nv.constant0._Z23GaussianPenaltyFunctionPKdS0_PKiS0_PdS3_)
        /*0098*/ 	.short	0x0380
        /*009a*/ 	.short	0x0030


	//----- nvinfo : EIATTR_SW_WAR
	.align		4
.L_27:
        /*009c*/ 	.byte	0x04, 0x36
        /*009e*/ 	.short	(.L_29 - .L_28)
.L_28:
        /*00a0*/ 	.word	0x00000008
.L_29:


//--------------------- .nv.callgraph             --------------------------
	.section	.nv.callgraph,"",@"SHT_CUDA_CALLGRAPH"
	.align	4
	.sectionentsize	8
	.align		4
        /*0000*/ 	.word	0x00000000
	.align		4
        /*0004*/ 	.word	0xffffffff
	.align		4
        /*0008*/ 	.word	0x00000000
	.align		4
        /*000c*/ 	.word	0xfffffffe
	.align		4
        /*0010*/ 	.word	0x00000000
	.align		4
        /*0014*/ 	.word	0xfffffffd
	.align		4
        /*0018*/ 	.word	0x00000000
	.align		4
        /*001c*/ 	.word	0xfffffffc


//--------------------- .text._Z23GaussianPenaltyFunctionPKdS0_PKiS0_PdS3_ --------------------------
	.section	.text._Z23GaussianPenaltyFunctionPKdS0_PKiS0_PdS3_,"ax",@progbits
	.align	128
        .global         _Z23GaussianPenaltyFunctionPKdS0_PKiS0_PdS3_
        .type           _Z23GaussianPenaltyFunctionPKdS0_PKiS0_PdS3_,@function
        .size           _Z23GaussianPenaltyFunctionPKdS0_PKiS0_PdS3_,(.L_x_11 - _Z23GaussianPenaltyFunctionPKdS0_PKiS0_PdS3_)
        .other          _Z23GaussianPenaltyFunctionPKdS0_PKiS0_PdS3_,@"STO_CUDA_ENTRY STV_DEFAULT"
_Z23GaussianPenaltyFunctionPKdS0_PKiS0_PdS3_:
.text._Z23GaussianPenaltyFunctionPKdS0_PKiS0_PdS3_:
[----:B------:R-:W-:Y:S08]  /*0000*/  LDC R1, c[0x0][0x37c] ;  /* 0x0000df00ff017b82 */ /* 0x000ff00000000800 */
[----:B------:R-:W0:Y:S01]  /*0010*/  LDC.64 R2, c[0x0][0x390] ;  /* 0x0000e400ff027b82 */ /* 0x000e220000000a00 */
[----:B------:R-:W0:Y:S02]  /*0020*/  LDCU.64 UR4, c[0x0][0x358] ;  /* 0x00006b00ff0477ac */ /* 0x000e240008000a00 */
[----:B0-----:R-:W2:Y:S05]  /*0030*/  LDG.E R2, desc[UR4][R2.64] ;  /* 0x0000000402027981 */ /* 0x001eaa000c1e1900 */
[----:B------:R-:W0:Y:S01]  /*0040*/  S2UR UR6, SR_CTAID.X ;  /* 0x00000000000679c3 */ /* 0x000e220000002500 */
[----:B------:R-:W0:Y:S07]  /*0050*/  S2R R17, SR_TID.X ;  /* 0x0000000000117919 */ /* 0x000e2e0000002100 */
[----:B------:R-:W0:Y:S02]  /*0060*/  LDC R0, c[0x0][0x360] ;  /* 0x0000d800ff007b82 */ /* 0x000e240000000800 */
[----:B0-----:R-:W-:-:S05]  /*0070*/  IMAD R17, R0, UR6, R17 ;  /* 0x0000000600117c24 */ /* 0x001fca000f8e0211 */
[----:B--2---:R-:W-:-:S13]  /*0080*/  ISETP.GE.AND P0, PT, R17, R2, PT ;  /* 0x000000021100720c */ /* 0x004fda0003f06270 */
[----:B------:R-:W-:Y:S05]  /*0090*/  @P0 EXIT ;  /* 0x000000000000094d */ /* 0x000fea0003800000 */
[----:B------:R-:W0:Y:S01]  /*00a0*/  LDC.64 R12, c[0x0][0x388] ;  /* 0x0000e200ff0c7b82 */ /* 0x000e220000000a00 */
[----:B------:R-:W1:Y:S07]  /*00b0*/  LDCU UR6, c[0x0][0x370] ;  /* 0x00006e00ff0677ac */ /* 0x000e6e0008000800 */
[----:B------:R-:W2:Y:S08]  /*00c0*/  LDC.64 R10, c[0x0][0x380] ;  /* 0x0000e000ff0a7b82 */ /* 0x000eb00000000a00 */
[----:B------:R-:W3:Y:S01]  /*00d0*/  LDC.64 R8, c[0x0][0x3a0] ;  /* 0x0000e800ff087b82 */ /* 0x000ee20000000a00 */
[----:B-1----:R-:W-:-:S07]  /*00e0*/  IMAD R0, R0, UR6, RZ ;  /* 0x0000000600007c24 */ /* 0x002fce000f8e02ff */
[----:B------:R-:W1:Y:S02]  /*00f0*/  LDC.64 R6, c[0x0][0x3a8] ;  /* 0x0000ea00ff067b82 */ /* 0x000e640000000a00 */
.L_x_4:
[----:B------:R-:W4:Y:S02]  /*0100*/  LDC.64 R2, c[0x0][0x398] ;  /* 0x0000e600ff027b82 */ /* 0x000f240000000a00 */
[----:B----4-:R-:W4:Y:S01]  /*0110*/  LDG.E.64 R18, desc[UR4][R2.64+0x10] ;  /* 0x0000100402127981 */ /* 0x010f22000c1e1b00 */
[----:B0-----:R-:W-:-:S03]  /*0120*/  IMAD.WIDE R14, R17, 0x8, R12 ;  /* 0x00000008110e7825 */ /* 0x001fc600078e020c */
[----:B------:R-:W2:Y:S04]  /*0130*/  LDG.E.64 R20, desc[UR4][R2.64+0x8] ;  /* 0x0000080402147981 */ /* 0x000ea8000c1e1b00 */
[----:B------:R-:W2:Y:S04]  /*0140*/  LDG.E.64 R14, desc[UR4][R14.64] ;  /* 0x000000040e0e7981 */ /* 0x000ea8000c1e1b00 */
[----:B------:R0:W5:Y:S01]  /*0150*/  LDG.E.64 R4, desc[UR4][R2.64] ;  /* 0x0000000402047981 */ /* 0x000162000c1e1b00 */
[----:B------:R-:W-:Y:S01]  /*0160*/  BSSY.RECONVERGENT B0, `(.L_x_0) ;  /* 0x0000017000007945 */ /* 0x000fe20003800200 */
[----:B----4-:R-:W-:-:S08]  /*0170*/  DMUL R22, R18, R18 ;  /* 0x0000001212167228 */ /* 0x010fd00000000000 */
[----:B------:R-:W-:-:S06]  /*0180*/  DFMA R18, R18, R18, R22 ;  /* 0x000000121212722b */ /* 0x000fcc0000000016 */
[----:B------:R-:W4:Y:S01]  /*0190*/  MUFU.RCP64H R23, R19 ;  /* 0x0000001300177308 */ /* 0x000f220000001800 */
[----:B------:R-:W-:-:S06]  /*01a0*/  IMAD.MOV.U32 R22, RZ, RZ, 0x1 ;  /* 0x00000001ff167424 */ /* 0x000fcc00078e00ff */
[----:B----4-:R-:W-:-:S08]  /*01b0*/  DFMA R24, -R18, R22, 1 ;  /* 0x3ff000001218742b */ /* 0x010fd00000000116 */
[----:B------:R-:W-:-:S08]  /*01c0*/  DFMA R24, R24, R24, R24 ;  /* 0x000000181818722b */ /* 0x000fd00000000018 */
[----:B------:R-:W-:Y:S02]  /*01d0*/  DFMA R24, R22, R24, R22 ;  /* 0x000000181618722b */ /* 0x000fe40000000016 */
[----:B--2---:R-:W-:-:S06]  /*01e0*/  DADD R20, R14, -R20 ;  /* 0x000000000e147229 */ /* 0x004fcc0000000814 */
[----:B------:R-:W-:Y:S02]  /*01f0*/  DFMA R14, -R18, R24, 1 ;  /* 0x3ff00000120e742b */ /* 0x000fe40000000118 */
[----:B------:R-:W-:-:S06]  /*0200*/  DMUL R22, R20, -R20 ;  /* 0x8000001414167228 */ /* 0x000fcc0000000000 */
[----:B------:R-:W-:-:S08]  /*0210*/  DFMA R14, R24, R14, R24 ;  /* 0x0000000e180e722b */ /* 0x000fd00000000018 */
[----:B0-----:R-:W-:-:S08]  /*0220*/  DMUL R2, R22, R14 ;  /* 0x0000000e16027228 */ /* 0x001fd00000000000 */
[----:B------:R-:W-:-:S08]  /*0230*/  DFMA R20, -R18, R2, R22 ;  /* 0x000000021214722b */ /* 0x000fd00000000116 */
[----:B------:R-:W-:Y:S01]  /*0240*/  DFMA R2, R14, R20, R2 ;  /* 0x000000140e02722b */ /* 0x000fe20000000002 */
[----:B------:R-:W-:-:S09]  /*0250*/  FSETP.GEU.AND P1, PT, |R23|, 6.5827683646048100446e-37, PT ;  /* 0x036000001700780b */ /* 0x000fd20003f2e200 */
[----:B------:R-:W-:-:S05]  /*0260*/  FFMA R14, RZ, R19, R3 ;  /* 0x00000013ff0e7223 */ /* 0x000fca0000000003 */
[----:B------:R-:W-:-:S13]  /*0270*/  FSETP.GT.AND P0, PT, |R14|, 1.469367938527859385e-39, PT ;  /* 0x001000000e00780b */ /* 0x000fda0003f04200 */
[----:B------:R-:W-:Y:S05]  /*0280*/  @P0 BRA P1, `(.L_x_1) ;  /* 0x0000000000100947 */ /* 0x000fea0000800000 */
[----:B------:R-:W-:-:S07]  /*0290*/  MOV R16, 0x2b0 ;  /* 0x000002b000107802 */ /* 0x000fce0000000f00 */
[----:B-1-3-5:R-:W-:Y:S05]  /*02a0*/  CALL.REL.NOINC `($__internal_0_$__cuda_sm20_div_rn_f64_full) ;  /* 0x00000004004c7944 */ /* 0x02afea0003c00000 */
[----:B------:R-:W-:Y:S02]  /*02b0*/  IMAD.MOV.U32 R2, RZ, RZ, R24 ;  /* 0x000000ffff027224 */ /* 0x000fe400078e0018 */
[----:B------:R-:W-:-:S07]  /*02c0*/  IMAD.MOV.U32 R3, RZ, RZ, R25 ;  /* 0x000000ffff037224 */ /* 0x000fce00078e0019 */
.L_x_1:
[----:B------:R-:W-:Y:S05]  /*02d0*/  BSYNC.RECONVERGENT B0 ;  /* 0x0000000000007941 */ /* 0x000fea0003800200 */
.L_x_0:
[----:B------:R-:W-:Y:S01]  /*02e0*/  IMAD.MOV.U32 R14, RZ, RZ, 0x652b82fe ;  /* 0x652b82feff0e7424 */ /* 0x000fe200078e00ff */
[----:B------:R-:W-:Y:S01]  /*02f0*/  UMOV UR6, 0xfefa39ef ;  /* 0xfefa39ef00067882 */ /* 0x000fe20000000000 */
[----:B------:R-:W-:Y:S01]  /*0300*/  IMAD.MOV.U32 R15, RZ, RZ, 0x3ff71547 ;  /* 0x3ff71547ff0f7424 */ /* 0x000fe200078e00ff */
[----:B------:R-:W-:Y:S01]  /*0310*/  UMOV UR7, 0x3fe62e42 ;  /* 0x3fe62e4200077882 */ /* 0x000fe20000000000 */
[----:B------:R-:W-:Y:S01]  /*0320*/  FSETP.GEU.AND P0, PT, |R3|, 4.1917929649353027344, PT ;  /* 0x4086232b0300780b */ /* 0x000fe20003f0e200 */
[----:B------:R-:W-:Y:S03]  /*0330*/  BSSY.RECONVERGENT B0, `(.L_x_2) ;  /* 0x0000036000007945 */ /* 0x000fe60003800200 */
[----:B------:R-:W-:-:S08]  /*0340*/  DFMA R14, R2, R14, 6.75539944105574400000e+15 ;  /* 0x43380000020e742b */ /* 0x000fd0000000000e */
[----:B------:R-:W-:-:S08]  /*0350*/  DADD R18, R14, -6.75539944105574400000e+15 ;  /* 0xc33800000e127429 */ /* 0x000fd00000000000 */
[----:B------:R-:W-:Y:S01]  /*0360*/  DFMA R20, R18, -UR6, R2 ;  /* 0x8000000612147c2b */ /* 0x000fe20008000002 */
[----:B------:R-:W-:Y:S01]  /*0370*/  UMOV UR6, 0x3b39803f ;  /* 0x3b39803f00067882 */ /* 0x000fe20000000000 */
[----:B------:R-:W-:-:S06]  /*0380*/  UMOV UR7, 0x3c7abc9e ;  /* 0x3c7abc9e00077882 */ /* 0x000fcc0000000000 */
[----:B------:R-:W-:Y:S01]  /*0390*/  DFMA R18, R18, -UR6, R20 ;  /* 0x8000000612127c2b */ /* 0x000fe20008000014 */
[----:B------:R-:W-:Y:S01]  /*03a0*/  UMOV UR6, 0x69ce2bdf ;  /* 0x69ce2bdf00067882 */ /* 0x000fe20000000000 */
[----:B------:R-:W-:Y:S01]  /*03b0*/  IMAD.MOV.U32 R20, RZ, RZ, -0x35dec16 ;  /* 0xfca213eaff147424 */ /* 0x000fe200078e00ff */
[----:B------:R-:W-:Y:S01]  /*03c0*/  UMOV UR7, 0x3e5ade15 ;  /* 0x3e5ade1500077882 */ /* 0x000fe20000000000 */
[----:B------:R-:W-:-:S06]  /*03d0*/  IMAD.MOV.U32 R21, RZ, RZ, 0x3e928af3 ;  /* 0x3e928af3ff157424 */ /* 0x000fcc00078e00ff */
[----:B------:R-:W-:Y:S01]  /*03e0*/  DFMA R20, R18, UR6, R20 ;  /* 0x0000000612147c2b */ /* 0x000fe20008000014 */
[----:B------:R-:W-:Y:S01]  /*03f0*/  UMOV UR6, 0x62401315 ;  /* 0x6240131500067882 */ /* 0x000fe20000000000 */
[----:B------:R-:W-:-:S06]  /*0400*/  UMOV UR7, 0x3ec71dee ;  /* 0x3ec71dee00077882 */ /* 0x000fcc0000000000 */
[----:B------:R-:W-:Y:S01]  /*0410*/  DFMA R20, R18, R20, UR6 ;  /* 0x0000000612147e2b */ /* 0x000fe20008000014 */
        /* <DEDUP_REMOVED lines=20> */
[----:B------:R-:W-:-:S08]  /*0560*/  DFMA R20, R18, R20, UR6 ;  /* 0x0000000612147e2b */ /* 0x000fd00008000014 */
[----:B------:R-:W-:-:S08]  /*0570*/  DFMA R20, R18, R20, 1 ;  /* 0x3ff000001214742b */ /* 0x000fd00000000014 */
[----:B------:R-:W-:-:S10]  /*0580*/  DFMA R20, R18, R20, 1 ;  /* 0x3ff000001214742b */ /* 0x000fd40000000014 */
[----:B------:R-:W-:Y:S02]  /*0590*/  IMAD R19, R14, 0x100000, R21 ;  /* 0x001000000e137824 */ /* 0x000fe400078e0215 */
[----:B------:R-:W-:Y:S01]  /*05a0*/  IMAD.MOV.U32 R18, RZ, RZ, R20 ;  /* 0x000000ffff127224 */ /* 0x000fe200078e0014 */
[----:B------:R-:W-:Y:S06]  /*05b0*/  @!P0 BRA `(.L_x_3) ;  /* 0x0000000000348947 */ /* 0x000fec0003800000 */
[----:B------:R-:W-:Y:S01]  /*05c0*/  FSETP.GEU.AND P1, PT, |R3|, 4.2275390625, PT ;  /* 0x408748000300780b */ /* 0x000fe20003f2e200 */
[C---:B------:R-:W-:Y:S02]  /*05d0*/  DADD R18, R2.reuse, +INF ;  /* 0x7ff0000002127429 */ /* 0x040fe40000000000 */
[----:B------:R-:W-:-:S08]  /*05e0*/  DSETP.GEU.AND P0, PT, R2, RZ, PT ;  /* 0x000000ff0200722a */ /* 0x000fd00003f0e000 */
[----:B------:R-:W-:Y:S02]  /*05f0*/  FSEL R18, R18, RZ, P0 ;  /* 0x000000ff12127208 */ /* 0x000fe40000000000 */
[----:B------:R-:W-:Y:S01]  /*0600*/  @!P1 LEA.HI R15, R14, R14, RZ, 0x1 ;  /* 0x0000000e0e0f9211 */ /* 0x000fe200078f08ff */
[----:B------:R-:W-:Y:S01]  /*0610*/  @!P1 IMAD.MOV.U32 R2, RZ, RZ, R20 ;  /* 0x000000ffff029224 */ /* 0x000fe200078e0014 */
[----:B------:R-:W-:Y:S02]  /*0620*/  FSEL R19, R19, RZ, P0 ;  /* 0x000000ff13137208 */ /* 0x000fe40000000000 */
[----:B------:R-:W-:-:S05]  /*0630*/  @!P1 SHF.R.S32.HI R15, RZ, 0x1, R15 ;  /* 0x00000001ff0f9819 */ /* 0x000fca000001140f */
[----:B------:R-:W-:Y:S02]  /*0640*/  @!P1 IMAD.IADD R14, R14, 0x1, -R15 ;  /* 0x000000010e0e9824 */ /* 0x000fe400078e0a0f */
[----:B------:R-:W-:-:S03]  /*0650*/  @!P1 IMAD R3, R15, 0x100000, R21 ;  /* 0x001000000f039824 */ /* 0x000fc600078e0215 */
[----:B------:R-:W-:Y:S01]  /*0660*/  @!P1 LEA R15, R14, 0x3ff00000, 0x14 ;  /* 0x3ff000000e0f9811 */ /* 0x000fe200078ea0ff */
[----:B------:R-:W-:-:S06]  /*0670*/  @!P1 IMAD.MOV.U32 R14, RZ, RZ, RZ ;  /* 0x000000ffff0e9224 */ /* 0x000fcc00078e00ff */
[----:B------:R-:W-:-:S11]  /*0680*/  @!P1 DMUL R18, R2, R14 ;  /* 0x0000000e02129228 */ /* 0x000fd60000000000 */
.L_x_3:
[----:B------:R-:W-:Y:S05]  /*0690*/  BSYNC.RECONVERGENT B0 ;  /* 0x0000000000007941 */ /* 0x000fea0003800200 */
.L_x_2:
[----:B------:R-:W-:-:S06]  /*06a0*/  IMAD.WIDE R2, R17, 0x8, R10 ;  /* 0x0000000811027825 */ /* 0x000fcc00078e020a */
[----:B------:R-:W2:Y:S01]  /*06b0*/  LDG.E.64 R2, desc[UR4][R2.64] ;  /* 0x0000000402027981 */ /* 0x000ea2000c1e1b00 */
[----:B-----5:R-:W-:Y:S01]  /*06c0*/  DFMA R4, R4, R18, 1 ;  /* 0x3ff000000404742b */ /* 0x020fe20000000012 */
[----:B------:R-:W0:Y:S01]  /*06d0*/  LDC.64 R22, c[0x0][0x390] ;  /* 0x0000e400ff167b82 */ /* 0x000e220000000a00 */
[----:B---3--:R-:W-:-:S06]  /*06e0*/  IMAD.WIDE R14, R17, 0x8, R8 ;  /* 0x00000008110e7825 */ /* 0x008fcc00078e0208 */
[----:B--2---:R-:W-:Y:S01]  /*06f0*/  DMUL R4, R4, R2 ;  /* 0x0000000204047228 */ /* 0x004fe20000000000 */
[----:B-1----:R-:W-:-:S07]  /*0700*/  IMAD.WIDE R2, R17, 0x8, R6 ;  /* 0x0000000811027825 */ /* 0x002fce00078e0206 */
[----:B------:R-:W-:Y:S02]  /*0710*/  DADD R20, -RZ, -R4 ;  /* 0x00000000ff147229 */ /* 0x000fe40000000904 */
[----:B------:R-:W-:-:S08]  /*0720*/  DSETP.GEU.AND P0, PT, R4, RZ, PT ;  /* 0x000000ff0400722a */ /* 0x000fd00003f0e000 */
[C---:B------:R-:W-:Y:S02]  /*0730*/  FSEL R18, R20.reuse, RZ, !P0 ;  /* 0x000000ff14127208 */ /* 0x040fe40004000000 */
[C---:B------:R-:W-:Y:S02]  /*0740*/  FSEL R19, R21.reuse, RZ, !P0 ;  /* 0x000000ff15137208 */ /* 0x040fe40004000000 */
[----:B------:R-:W-:Y:S02]  /*0750*/  FSEL R4, R20, R4, !P0 ;  /* 0x0000000414047208 */ /* 0x000fe40004000000 */
[----:B------:R-:W-:Y:S01]  /*0760*/  FSEL R5, R21, R5, !P0 ;  /* 0x0000000515057208 */ /* 0x000fe20004000000 */
[----:B------:R4:W-:Y:S04]  /*0770*/  STG.E.64 desc[UR4][R14.64], R18 ;  /* 0x000000120e007986 */ /* 0x0009e8000c101b04 */
[----:B------:R4:W-:Y:S04]  /*0780*/  STG.E.64 desc[UR4][R2.64], R4 ;  /* 0x0000000402007986 */ /* 0x0009e8000c101b04 */
[----:B0-----:R-:W2:Y:S01]  /*0790*/  LDG.E R22, desc[UR4][R22.64] ;  /* 0x0000000416167981 */ /* 0x001ea2000c1e1900 */
[----:B------:R-:W-:-:S05]  /*07a0*/  IMAD.IADD R17, R0, 0x1, R17 ;  /* 0x0000000100117824 */ /* 0x000fca00078e0211 */
[----:B--2---:R-:W-:-:S13]  /*07b0*/  ISETP.GE.AND P0, PT, R17, R22, PT ;  /* 0x000000161100720c */ /* 0x004fda0003f06270 */
[----:B----4-:R-:W-:Y:S05]  /*07c0*/  @!P0 BRA `(.L_x_4) ;  /* 0xfffffff8004c8947 */ /* 0x010fea000383ffff */
[----:B------:R-:W-:Y:S05]  /*07d0*/  EXIT ;  /* 0x000000000000794d */ /* 0x000fea0003800000 */
        .weak           $__internal_0_$__cuda_sm20_div_rn_f64_full
        .type           $__internal_0_$__cuda_sm20_div_rn_f64_full,@function
        .size           $__internal_0_$__cuda_sm20_div_rn_f64_full,(.L_x_11 - $__internal_0_$__cuda_sm20_div_rn_f64_full)
$__internal_0_$__cuda_sm20_div_rn_f64_full:
[----:B------:R-:W-:Y:S01]  /*07e0*/  IMAD.MOV.U32 R15, RZ, RZ, R23 ;  /* 0x000000ffff0f7224 */ /* 0x000fe200078e0017 */
[C---:B------:R-:W-:Y:S01]  /*07f0*/  FSETP.GEU.AND P0, PT, |R19|.reuse, 1.469367938527859385e-39, PT ;  /* 0x001000001300780b */ /* 0x040fe20003f0e200 */
[----:B------:R-:W-:Y:S01]  /*0800*/  IMAD.MOV.U32 R25, RZ, RZ, 0x1ca00000 ;  /* 0x1ca00000ff197424 */ /* 0x000fe200078e00ff */
[----:B------:R-:W-:Y:S01]  /*0810*/  LOP3.LUT R2, R19, 0x800fffff, RZ, 0xc0, !PT ;  /* 0x800fffff13027812 */ /* 0x000fe200078ec0ff */
[----:B------:R-:W-:Y:S01]  /*0820*/  IMAD.MOV.U32 R14, RZ, RZ, R22 ;  /* 0x000000ffff0e7224 */ /* 0x000fe200078e0016 */
[C---:B------:R-:W-:Y:S01]  /*0830*/  FSETP.GEU.AND P2, PT, |R15|.reuse, 1.469367938527859385e-39, PT ;  /* 0x001000000f00780b */ /* 0x040fe20003f4e200 */
[----:B------:R-:W-:Y:S01]  /*0840*/  IMAD.MOV.U32 R22, RZ, RZ, 0x1 ;  /* 0x00000001ff167424 */ /* 0x000fe200078e00ff */
[----:B------:R-:W-:Y:S01]  /*0850*/  LOP3.LUT R3, R2, 0x3ff00000, RZ, 0xfc, !PT ;  /* 0x3ff0000002037812 */ /* 0x000fe200078efcff */
[----:B------:R-:W-:Y:S01]  /*0860*/  IMAD.MOV.U32 R2, RZ, RZ, R18 ;  /* 0x000000ffff027224 */ /* 0x000fe200078e0012 */
[----:B------:R-:W-:Y:S01]  /*0870*/  LOP3.LUT R24, R15, 0x7ff00000, RZ, 0xc0, !PT ;  /* 0x7ff000000f187812 */ /* 0x000fe200078ec0ff */
[----:B------:R-:W-:Y:S01]  /*0880*/  IMAD.MOV.U32 R20, RZ, RZ, R14 ;  /* 0x000000ffff147224 */ /* 0x000fe200078e000e */
[----:B------:R-:W-:Y:S01]  /*0890*/  LOP3.LUT R27, R19, 0x7ff00000, RZ, 0xc0, !PT ;  /* 0x7ff00000131b7812 */ /* 0x000fe200078ec0ff */
[----:B------:R-:W-:Y:S02]  /*08a0*/  BSSY.RECONVERGENT B1, `(.L_x_5) ;  /* 0x000004d000017945 */ /* 0x000fe40003800200 */
[----:B------:R-:W-:Y:S01]  /*08b0*/  @!P0 DMUL R2, R18, 8.98846567431157953865e+307 ;  /* 0x7fe0000012028828 */ /* 0x000fe20000000000 */
[----:B------:R-:W-:Y:S01]  /*08c0*/  ISETP.GE.U32.AND P1, PT, R24, R27, PT ;  /* 0x0000001b1800720c */ /* 0x000fe20003f26070 */
[----:B------:R-:W-:-:S02]  /*08d0*/  IMAD.MOV.U32 R26, RZ, RZ, R24 ;  /* 0x000000ffff1a7224 */ /* 0x000fc400078e0018 */
[----:B------:R-:W-:Y:S01]  /*08e0*/  @!P2 LOP3.LUT R21, R19, 0x7ff00000, RZ, 0xc0, !PT ;  /* 0x7ff000001315a812 */ /* 0x000fe200078ec0ff */
[----:B------:R-:W-:Y:S01]  /*08f0*/  @!P2 IMAD.MOV.U32 R28, RZ, RZ, RZ ;  /* 0x000000ffff1ca224 */ /* 0x000fe200078e00ff */
[----:B------:R-:W0:Y:S02]  /*0900*/  MUFU.RCP64H R23, R3 ;  /* 0x0000000300177308 */ /* 0x000e240000001800 */
[----:B------:R-:W-:Y:S02]  /*0910*/  @!P2 ISETP.GE.U32.AND P3, PT, R24, R21, PT ;  /* 0x000000151800a20c */ /* 0x000fe40003f66070 */
[C---:B------:R-:W-:Y:S02]  /*0920*/  SEL R21, R25.reuse, 0x63400000, !P1 ;  /* 0x6340000019157807 */ /* 0x040fe40004800000 */
[----:B------:R-:W-:Y:S02]  /*0930*/  @!P2 SEL R29, R25, 0x63400000, !P3 ;  /* 0x63400000191da807 */ /* 0x000fe40005800000 */
[----:B------:R-:W-:-:S02]  /*0940*/  LOP3.LUT R21, R21, 0x800fffff, R15, 0xf8, !PT ;  /* 0x800fffff15157812 */ /* 0x000fc400078ef80f */
[----:B------:R-:W-:Y:S02]  /*0950*/  @!P2 LOP3.LUT R29, R29, 0x80000000, R15, 0xf8, !PT ;  /* 0x800000001d1da812 */ /* 0x000fe400078ef80f */
[----:B------:R-:W-:Y:S02]  /*0960*/  @!P0 LOP3.LUT R27, R3, 0x7ff00000, RZ, 0xc0, !PT ;  /* 0x7ff00000031b8812 */ /* 0x000fe400078ec0ff */
[----:B------:R-:W-:-:S06]  /*0970*/  @!P2 LOP3.LUT R29, R29, 0x100000, RZ, 0xfc, !PT ;  /* 0x001000001d1da812 */ /* 0x000fcc00078efcff */
[----:B------:R-:W-:Y:S02]  /*0980*/  @!P2 DFMA R20, R20, 2, -R28 ;  /* 0x400000001414a82b */ /* 0x000fe4000000081c */
[----:B0-----:R-:W-:-:S08]  /*0990*/  DFMA R28, R22, -R2, 1 ;  /* 0x3ff00000161c742b */ /* 0x001fd00000000802 */
[----:B------:R-:W-:Y:S01]  /*09a0*/  DFMA R28, R28, R28, R28 ;  /* 0x0000001c1c1c722b */ /* 0x000fe2000000001c */
[----:B------:R-:W-:-:S07]  /*09b0*/  @!P2 LOP3.LUT R26, R21, 0x7ff00000, RZ, 0xc0, !PT ;  /* 0x7ff00000151aa812 */ /* 0x000fce00078ec0ff */
[----:B------:R-:W-:-:S08]  /*09c0*/  DFMA R28, R22, R28, R22 ;  /* 0x0000001c161c722b */ /* 0x000fd00000000016 */
[----:B------:R-:W-:-:S08]  /*09d0*/  DFMA R22, R28, -R2, 1 ;  /* 0x3ff000001c16742b */ /* 0x000fd00000000802 */
[----:B------:R-:W-:-:S08]  /*09e0*/  DFMA R22, R28, R22, R28 ;  /* 0x000000161c16722b */ /* 0x000fd0000000001c */
[----:B------:R-:W-:-:S08]  /*09f0*/  DMUL R28, R22, R20 ;  /* 0x00000014161c7228 */ /* 0x000fd00000000000 */
[----:B------:R-:W-:-:S08]  /*0a00*/  DFMA R30, R28, -R2, R20 ;  /* 0x800000021c1e722b */ /* 0x000fd00000000014 */
[----:B------:R-:W-:Y:S01]  /*0a10*/  DFMA R22, R22, R30, R28 ;  /* 0x0000001e1616722b */ /* 0x000fe2000000001c */
[----:B------:R-:W-:-:S05]  /*0a20*/  VIADD R28, R26, 0xffffffff ;  /* 0xffffffff1a1c7836 */ /* 0x000fca0000000000 */
[----:B------:R-:W-:Y:S01]  /*0a30*/  ISETP.GT.U32.AND P0, PT, R28, 0x7feffffe, PT ;  /* 0x7feffffe1c00780c */ /* 0x000fe20003f04070 */
[----:B------:R-:W-:-:S05]  /*0a40*/  VIADD R28, R27, 0xffffffff ;  /* 0xffffffff1b1c7836 */ /* 0x000fca0000000000 */
[----:B------:R-:W-:-:S13]  /*0a50*/  ISETP.GT.U32.OR P0, PT, R28, 0x7feffffe, P0 ;  /* 0x7feffffe1c00780c */ /* 0x000fda0000704470 */
[----:B------:R-:W-:Y:S05]  /*0a60*/  @P0 BRA `(.L_x_6) ;  /* 0x00000000006c0947 */ /* 0x000fea0003800000 */
[----:B------:R-:W-:-:S04]  /*0a70*/  LOP3.LUT R15, R19, 0x7ff00000, RZ, 0xc0, !PT ;  /* 0x7ff00000130f7812 */ /* 0x000fc800078ec0ff */
[CC--:B------:R-:W-:Y:S02]  /*0a80*/  VIADDMNMX R14, R24.reuse, -R15.reuse, 0xb9600000, !PT ;  /* 0xb9600000180e7446 */ /* 0x0c0fe4000780090f */
[----:B------:R-:W-:Y:S02]  /*0a90*/  ISETP.GE.U32.AND P0, PT, R24, R15, PT ;  /* 0x0000000f1800720c */ /* 0x000fe40003f06070 */
[----:B------:R-:W-:Y:S02]  /*0aa0*/  VIMNMX R14, PT, PT, R14, 0x46a00000, PT ;  /* 0x46a000000e0e7848 */ /* 0x000fe40003fe0100 */
[----:B------:R-:W-:-:S05]  /*0ab0*/  SEL R25, R25, 0x63400000, !P0 ;  /* 0x6340000019197807 */ /* 0x000fca0004000000 */
[----:B------:R-:W-:Y:S02]  /*0ac0*/  IMAD.IADD R26, R14, 0x1, -R25 ;  /* 0x000000010e1a7824 */ /* 0x000fe400078e0a19 */
[----:B------:R-:W-:Y:S02]  /*0ad0*/  IMAD.MOV.U32 R14, RZ, RZ, RZ ;  /* 0x000000ffff0e7224 */ /* 0x000fe400078e00ff */
[----:B------:R-:W-:-:S06]  /*0ae0*/  VIADD R15, R26, 0x7fe00000 ;  /* 0x7fe000001a0f7836 */ /* 0x000fcc0000000000 */
[----:B------:R-:W-:-:S10]  /*0af0*/  DMUL R24, R22, R14 ;  /* 0x0000000e16187228 */ /* 0x000fd40000000000 */
[----:B------:R-:W-:-:S13]  /*0b00*/  FSETP.GTU.AND P0, PT, |R25|, 1.469367938527859385e-39, PT ;  /* 0x001000001900780b */ /* 0x000fda0003f0c200 */
[----:B------:R-:W-:Y:S05]  /*0b10*/  @P0 BRA `(.L_x_7) ;  /* 0x0000000000940947 */ /* 0x000fea0003800000 */
[----:B------:R-:W-:Y:S01]  /*0b20*/  DFMA R2, R22, -R2, R20 ;  /* 0x800000021602722b */ /* 0x000fe20000000014 */
[----:B------:R-:W-:-:S09]  /*0b30*/  IMAD.MOV.U32 R14, RZ, RZ, RZ ;  /* 0x000000ffff0e7224 */ /* 0x000fd200078e00ff */
[C---:B------:R-:W-:Y:S02]  /*0b40*/  FSETP.NEU.AND P0, PT, R3.reuse, RZ, PT ;  /* 0x000000ff0300720b */ /* 0x040fe40003f0d000 */
[----:B------:R-:W-:-:S04]  /*0b50*/  LOP3.LUT R19, R3, 0x80000000, R19, 0x48, !PT ;  /* 0x8000000003137812 */ /* 0x000fc800078e4813 */
[----:B------:R-:W-:-:S07]  /*0b60*/  LOP3.LUT R15, R19, R15, RZ, 0xfc, !PT ;  /* 0x0000000f130f7212 */ /* 0x000fce00078efcff */
[----:B------:R-:W-:Y:S05]  /*0b70*/  @!P0 BRA `(.L_x_7) ;  /* 0x00000000007c8947 */ /* 0x000fea0003800000 */
[----:B------:R-:W-:Y:S01]  /*0b80*/  IMAD.MOV R3, RZ, RZ, -R26 ;  /* 0x000000ffff037224 */ /* 0x000fe200078e0a1a */
[----:B------:R-:W-:Y:S01]  /*0b90*/  DMUL.RP R14, R22, R14 ;  /* 0x0000000e160e7228 */ /* 0x000fe20000008000 */
[----:B------:R-:W-:-:S06]  /*0ba0*/  IMAD.MOV.U32 R2, RZ, RZ, RZ ;  /* 0x000000ffff027224 */ /* 0x000fcc00078e00ff */
[----:B------:R-:W-:-:S03]  /*0bb0*/  DFMA R2, R24, -R2, R22 ;  /* 0x800000021802722b */ /* 0x000fc60000000016 */
[----:B------:R-:W-:-:S03]  /*0bc0*/  LOP3.LUT R19, R15, R19, RZ, 0x3c, !PT ;  /* 0x000000130f137212 */ /* 0x000fc600078e3cff */
[----:B------:R-:W-:-:S04]  /*0bd0*/  IADD3 R2, PT, PT, -R26, -0x43300000, RZ ;  /* 0xbcd000001a027810 */ /* 0x000fc80007ffe1ff */
[----:B------:R-:W-:-:S04]  /*0be0*/  FSETP.NEU.AND P0, PT, |R3|, R2, PT ;  /* 0x000000020300720b */ /* 0x000fc80003f0d200 */
[----:B------:R-:W-:Y:S02]  /*0bf0*/  FSEL R24, R14, R24, !P0 ;  /* 0x000000180e187208 */ /* 0x000fe40004000000 */
[----:B------:R-:W-:Y:S01]  /*0c00*/  FSEL R25, R19, R25, !P0 ;  /* 0x0000001913197208 */ /* 0x000fe20004000000 */
[----:B------:R-:W-:Y:S06]  /*0c10*/  BRA `(.L_x_7) ;  /* 0x0000000000547947 */ /* 0x000fec0003800000 */
.L_x_6:
[----:B------:R-:W-:-:S14]  /*0c20*/  DSETP.NAN.AND P0, PT, R14, R14, PT ;  /* 0x0000000e0e00722a */ /* 0x000fdc0003f08000 */
[----:B------:R-:W-:Y:S05]  /*0c30*/  @P0 BRA `(.L_x_8) ;  /* 0x0000000000440947 */ /* 0x000fea0003800000 */
[----:B------:R-:W-:-:S14]  /*0c40*/  DSETP.NAN.AND P0, PT, R18, R18, PT ;  /* 0x000000121200722a */ /* 0x000fdc0003f08000 */
[----:B------:R-:W-:Y:S05]  /*0c50*/  @P0 BRA `(.L_x_9) ;  /* 0x0000000000300947 */ /* 0x000fea0003800000 */
[----:B------:R-:W-:Y:S01]  /*0c60*/  ISETP.NE.AND P0, PT, R26, R27, PT ;  /* 0x0000001b1a00720c */ /* 0x000fe20003f05270 */
[----:B------:R-:W-:Y:S02]  /*0c70*/  IMAD.MOV.U32 R24, RZ, RZ, 0x0 ;  /* 0x00000000ff187424 */ /* 0x000fe400078e00ff */
[----:B------:R-:W-:-:S10]  /*0c80*/  IMAD.MOV.U32 R25, RZ, RZ, -0x80000 ;  /* 0xfff80000ff197424 */ /* 0x000fd400078e00ff */
[----:B------:R-:W-:Y:S05]  /*0c90*/  @!P0 BRA `(.L_x_7) ;  /* 0x0000000000348947 */ /* 0x000fea0003800000 */
[----:B------:R-:W-:Y:S02]  /*0ca0*/  ISETP.NE.AND P0, PT, R26, 0x7ff00000, PT ;  /* 0x7ff000001a00780c */ /* 0x000fe40003f05270 */
[----:B------:R-:W-:Y:S02]  /*0cb0*/  LOP3.LUT R25, R15, 0x80000000, R19, 0x48, !PT ;  /* 0x800000000f197812 */ /* 0x000fe400078e4813 */
[----:B------:R-:W-:-:S13]  /*0cc0*/  ISETP.EQ.OR P0, PT, R27, RZ, !P0 ;  /* 0x000000ff1b00720c */ /* 0x000fda0004702670 */
[----:B------:R-:W-:Y:S01]  /*0cd0*/  @P0 LOP3.LUT R2, R25, 0x7ff00000, RZ, 0xfc, !PT ;  /* 0x7ff0000019020812 */ /* 0x000fe200078efcff */
[----:B------:R-:W-:Y:S02]  /*0ce0*/  @!P0 IMAD.MOV.U32 R24, RZ, RZ, RZ ;  /* 0x000000ffff188224 */ /* 0x000fe400078e00ff */
[----:B------:R-:W-:Y:S02]  /*0cf0*/  @P0 IMAD.MOV.U32 R24, RZ, RZ, RZ ;  /* 0x000000ffff180224 */ /* 0x000fe400078e00ff */
[----:B------:R-:W-:Y:S01]  /*0d00*/  @P0 IMAD.MOV.U32 R25, RZ, RZ, R2 ;  /* 0x000000ffff190224 */ /* 0x000fe200078e0002 */
[----:B------:R-:W-:Y:S06]  /*0d10*/  BRA `(.L_x_7) ;  /* 0x0000000000147947 */ /* 0x000fec0003800000 */
.L_x_9:
[----:B------:R-:W-:Y:S01]  /*0d20*/  LOP3.LUT R25, R19, 0x80000, RZ, 0xfc, !PT ;  /* 0x0008000013197812 */ /* 0x000fe200078efcff */
[----:B------:R-:W-:Y:S01]  /*0d30*/  IMAD.MOV.U32 R24, RZ, RZ, R18 ;  /* 0x000000ffff187224 */ /* 0x000fe200078e0012 */
[----:B------:R-:W-:Y:S06]  /*0d40*/  BRA `(.L_x_7) ;  /* 0x0000000000087947 */ /* 0x000fec0003800000 */
.L_x_8:
[----:B------:R-:W-:Y:S01]  /*0d50*/  LOP3.LUT R25, R15, 0x80000, RZ, 0xfc, !PT ;  /* 0x000800000f197812 */ /* 0x000fe200078efcff */
[----:B------:R-:W-:-:S07]  /*0d60*/  IMAD.MOV.U32 R24, RZ, RZ, R14 ;  /* 0x000000ffff187224 */ /* 0x000fce00078e000e */
.L_x_7:
[----:B------:R-:W-:Y:S05]  /*0d70*/  BSYNC.RECONVERGENT B1 ;  /* 0x0000000000017941 */ /* 0x000fea0003800200 */
.L_x_5:
[----:B------:R-:W-:Y:S02]  /*0d80*/  IMAD.MOV.U32 R2, RZ, RZ, R16 ;  /* 0x000000ffff027224 */ /* 0x000fe400078e0010 */
[----:B------:R-:W-:-:S04]  /*0d90*/  IMAD.MOV.U32 R3, RZ, RZ, 0x0 ;  /* 0x00000000ff037424 */ /* 0x000fc800078e00ff */
[----:B------:R-:W-:Y:S05]  /*0da0*/  RET.REL.NODEC R2 `(_Z23GaussianPenaltyFunctionPKdS0_PKiS0_PdS3_) ;  /* 0xfffffff002947950 */ /* 0x000fea0003c3ffff */
.L_x_10:
[----:B------:R-:W-:-:S00]  /*0db0*/  BRA `(.L_x_10) ;  /* 0xfffffffc00fc7947 */ /* 0x000fc0000383ffff */
[----:B------:R-:W-:-:S00]  /*0dc0*/  NOP ;  /* 0x0000000000007918 */ /* 0x000fc00000000000 */
        /* <DEDUP_REMOVED lines=11> */
.L_x_11:


//--------------------- .nv.shared.reserved.0     --------------------------
	.section	.nv.shared.reserved.0,"aw",@nobits
	.weak		__nv_reservedSMEM_offset_0_alias
	.size		__nv_reservedSMEM_offset_0_alias, 0, 64
	.other		__nv_reservedSMEM_offset_0_alias,@"STO_CUDA_RESERVED_SHARED STV_DEFAULT"
__nv_reservedSMEM_offset_0_alias:
	.zero		0
	.zero		64


//--------------------- .nv.constant0._Z23GaussianPenaltyFunctionPKdS0_PKiS0_PdS3_ --------------------------
	.section	.nv.constant0._Z23GaussianPenaltyFunctionPKdS0_PKiS0_PdS3_,"a",@progbits
	.sectionflags	@""
	.align	4
.nv.constant0._Z23GaussianPenaltyFunctionPKdS0_PKiS0_PdS3_:
	.zero		944


//--------------------- SYMBOLS --------------------------

	.type		.nv.reservedSmem.offset0,@object
	.size		.nv.reservedSmem.offset0,0x4
